//
// Generated by NVIDIA NVVM Compiler
//
// Compiler Build ID: CL-36424714
// Cuda compilation tools, release 13.0, V13.0.88
// Based on NVVM 20.0.0
//

.version 9.0
.target sm_100
.address_size 64

	// .globl	_Z4conviiPfS_S_

.visible .entry _Z4conviiPfS_S_(
	.param .u32 _Z4conviiPfS_S__param_0,
	.param .u32 _Z4conviiPfS_S__param_1,
	.param .u64 .ptr .align 1 _Z4conviiPfS_S__param_2,
	.param .u64 .ptr .align 1 _Z4conviiPfS_S__param_3,
	.param .u64 .ptr .align 1 _Z4conviiPfS_S__param_4
)
{
	.reg .pred 	%p<9>;
	.reg .b32 	%r<51>;
	.reg .b32 	%f<34>;
	.reg .b64 	%rd<17>;

	ld.param.u32 	%r30, [_Z4conviiPfS_S__param_0];
	ld.param.u32 	%r31, [_Z4conviiPfS_S__param_1];
	ld.param.u64 	%rd7, [_Z4conviiPfS_S__param_2];
	ld.param.u64 	%rd8, [_Z4conviiPfS_S__param_3];
	ld.param.u64 	%rd6, [_Z4conviiPfS_S__param_4];
	cvta.to.global.u64 	%rd1, %rd8;
	cvta.to.global.u64 	%rd2, %rd7;
	shr.u32 	%r32, %r31, 31;
	add.s32 	%r33, %r31, %r32;
	shr.s32 	%r1, %r33, 1;
	mov.u32 	%r34, %ctaid.x;
	mov.u32 	%r35, %ntid.x;
	mov.u32 	%r36, %tid.x;
	mad.lo.s32 	%r2, %r34, %r35, %r36;
	mul.lo.s32 	%r37, %r30, %r30;
	setp.ge.s32 	%p1, %r2, %r37;
	@%p1 bra 	$L__BB0_11;
	cvta.to.global.u64 	%rd9, %rd6;
	div.s32 	%r3, %r2, %r30;
	mul.lo.s32 	%r38, %r3, %r30;
	sub.s32 	%r4, %r2, %r38;
	mul.wide.s32 	%rd10, %r2, 4;
	add.s64 	%rd3, %rd9, %rd10;
	mov.b32 	%r39, 0;
	st.global.u32 	[%rd3], %r39;
	neg.s32 	%r5, %r1;
	setp.lt.s32 	%p2, %r31, -1;
	@%p2 bra 	$L__BB0_11;
	abs.s32 	%r6, %r1;
	add.s32 	%r7, %r1, %r6;
	and.b32  	%r8, %r7, 3;
	sub.s32 	%r9, 2, %r1;
	sub.s32 	%r10, 3, %r1;
	neg.s32 	%r11, %r6;
	add.s32 	%r12, %r4, %r1;
	shl.b32 	%r40, %r1, 1;
	add.s32 	%r13, %r40, %r30;
	add.s32 	%r14, %r3, %r1;
	mov.f32 	%f33, 0f00000000;
	mov.u32 	%r46, %r5;
$L__BB0_3:
	setp.eq.s32 	%p3, %r8, 3;
	add.s32 	%r41, %r14, %r46;
	mul.lo.s32 	%r16, %r41, %r13;
	add.s32 	%r42, %r46, %r1;
	mul.lo.s32 	%r17, %r42, %r31;
	mov.u32 	%r47, %r5;
	@%p3 bra 	$L__BB0_7;
	sub.s32 	%r47, 1, %r1;
	setp.eq.s32 	%p4, %r8, 0;
	add.s32 	%r43, %r4, %r16;
	mul.wide.s32 	%rd11, %r43, 4;
	add.s64 	%rd4, %rd2, %rd11;
	ld.global.f32 	%f12, [%rd4];
	mul.wide.s32 	%rd12, %r17, 4;
	add.s64 	%rd5, %rd1, %rd12;
	ld.global.f32 	%f13, [%rd5];
	fma.rn.f32 	%f33, %f12, %f13, %f33;
	st.global.f32 	[%rd3], %f33;
	@%p4 bra 	$L__BB0_7;
	setp.eq.s32 	%p5, %r8, 1;
	ld.global.f32 	%f14, [%rd4+4];
	ld.global.f32 	%f15, [%rd5+4];
	fma.rn.f32 	%f33, %f14, %f15, %f33;
	st.global.f32 	[%rd3], %f33;
	mov.u32 	%r47, %r9;
	@%p5 bra 	$L__BB0_7;
	ld.global.f32 	%f16, [%rd4+8];
	ld.global.f32 	%f17, [%rd5+8];
	fma.rn.f32 	%f33, %f16, %f17, %f33;
	st.global.f32 	[%rd3], %f33;
	mov.u32 	%r47, %r10;
$L__BB0_7:
	setp.lt.u32 	%p6, %r7, 3;
	@%p6 bra 	$L__BB0_10;
	add.s32 	%r50, %r11, %r47;
	add.s32 	%r44, %r12, %r47;
	add.s32 	%r49, %r44, %r16;
	add.s32 	%r45, %r1, %r47;
	add.s32 	%r48, %r45, %r17;
$L__BB0_9:
	mul.wide.s32 	%rd13, %r49, 4;
	add.s64 	%rd14, %rd2, %rd13;
	ld.global.f32 	%f18, [%rd14];
	mul.wide.s32 	%rd15, %r48, 4;
	add.s64 	%rd16, %rd1, %rd15;
	ld.global.f32 	%f19, [%rd16];
	fma.rn.f32 	%f20, %f18, %f19, %f33;
	st.global.f32 	[%rd3], %f20;
	ld.global.f32 	%f21, [%rd14+4];
	ld.global.f32 	%f22, [%rd16+4];
	fma.rn.f32 	%f23, %f21, %f22, %f20;
	st.global.f32 	[%rd3], %f23;
	ld.global.f32 	%f24, [%rd14+8];
	ld.global.f32 	%f25, [%rd16+8];
	fma.rn.f32 	%f26, %f24, %f25, %f23;
	st.global.f32 	[%rd3], %f26;
	ld.global.f32 	%f27, [%rd14+12];
	ld.global.f32 	%f28, [%rd16+12];
	fma.rn.f32 	%f33, %f27, %f28, %f26;
	st.global.f32 	[%rd3], %f33;
	add.s32 	%r50, %r50, 4;
	add.s32 	%r49, %r49, 4;
	add.s32 	%r48, %r48, 4;
	setp.ne.s32 	%p7, %r50, 1;
	@%p7 bra 	$L__BB0_9;
$L__BB0_10:
	add.s32 	%r29, %r46, 1;
	setp.ne.s32 	%p8, %r46, %r6;
	mov.u32 	%r46, %r29;
	@%p8 bra 	$L__BB0_3;
$L__BB0_11:
	ret;

}


// ===== COMPILED SASS (sm_100) =====

	.target	sm_100

	.elftype	@"ET_EXEC"


//--------------------- .note.nv.tkinfo           --------------------------
	.section	.note.nv.tkinfo,"",@"SHT_NOTE"
	.sectionflags	@"SHF_NOTE_NV_TKINFO"
	.tkinfo
        /*0018*/ 	.word	0x00000002
        /*0030*/ 	.string	""
        /*0030*/ 	.string	"ptxas"
        /*0030*/ 	.string	"Cuda compilation tools, release 13.0, V13.0.88"
        /*0030*/ 	.string	"Build cuda_13.0.r13.0/compiler.36424714_0"
        /*0030*/ 	.string	"-arch sm_100 -m 64 "



//--------------------- .note.nv.cuinfo           --------------------------
	.section	.note.nv.cuinfo,"",@"SHT_NOTE"
	.sectionflags	@"SHF_NOTE_NV_CUINFO"
        /*0018*/ 	.short	0x0002
        /*001a*/ 	.short	0x0064
        /*001c*/ 	.short	0x0082
	.zero		2


//--------------------- .nv.info                  --------------------------
	.section	.nv.info,"",@"SHT_CUDA_INFO"
	.align	4


	//----- nvinfo : EIATTR_REGCOUNT
	.align		4
        /*0000*/ 	.byte	0x04, 0x2f
        /*0002*/ 	.short	(.L_1 - .L_0)
	.align		4
.L_0:
        /*0004*/ 	.word	index@(_Z4conviiPfS_S_)
        /*0008*/ 	.word	0x00000020


	//----- nvinfo : EIATTR_FRAME_SIZE
	.align		4
.L_1:
        /*000c*/ 	.byte	0x04, 0x11
        /*000e*/ 	.short	(.L_3 - .L_2)
	.align		4
.L_2:
        /*0010*/ 	.word	index@(_Z4conviiPfS_S_)
        /*0014*/ 	.word	0x00000000


	//----- nvinfo : EIATTR_MIN_STACK_SIZE
	.align		4
.L_3:
        /*0018*/ 	.byte	0x04, 0x12
        /*001a*/ 	.short	(.L_5 - .L_4)
	.align		4
.L_4:
        /*001c*/ 	.word	index@(_Z4conviiPfS_S_)
        /*0020*/ 	.word	0x00000000
.L_5:


//--------------------- .nv.compat                --------------------------
	.section	.nv.compat,"",@"SHT_CUDA_COMPAT_INFO"
	.align	4
        /*0000*/ 	.byte	0x02, 0x09, 0x00, 0x00, 0x02, 0x02, 0x01, 0x00, 0x02, 0x05, 0x05, 0x00, 0x03, 0x07, 0x01, 0x01
        /*0010*/ 	.byte	0x02, 0x03, 0x00, 0x00, 0x02, 0x06, 0x01, 0x00, 0x04, 0x0b, 0x08, 0x00, 0x09, 0x00, 0x00, 0x00
        /*0020*/ 	.byte	0x00, 0x00, 0x00, 0x00


//--------------------- .nv.info._Z4conviiPfS_S_  --------------------------
	.section	.nv.info._Z4conviiPfS_S_,"",@"SHT_CUDA_INFO"
	.sectionflags	@""
	.align	4


	//----- nvinfo : EIATTR_CUDA_API_VERSION
	.align		4
        /*0000*/ 	.byte	0x04, 0x37
        /*0002*/ 	.short	(.L_7 - .L_6)
.L_6:
        /*0004*/ 	.word	0x00000082


	//----- nvinfo : EIATTR_KPARAM_INFO
	.align		4
.L_7:
        /*0008*/ 	.byte	0x04, 0x17
        /*000a*/ 	.short	(.L_9 - .L_8)
.L_8:
        /*000c*/ 	.word	0x00000000
        /*0010*/ 	.short	0x0004
        /*0012*/ 	.short	0x0018
        /*0014*/ 	.byte	0x00, 0xf5, 0x21, 0x00


	//----- nvinfo : EIATTR_KPARAM_INFO
	.align		4
.L_9:
        /*0018*/ 	.byte	0x04, 0x17
        /*001a*/ 	.short	(.L_11 - .L_10)
.L_10:
        /*001c*/ 	.word	0x00000000
        /*0020*/ 	.short	0x0003
        /*0022*/ 	.short	0x0010
        /*0024*/ 	.byte	0x00, 0xf5, 0x21, 0x00


	//----- nvinfo : EIATTR_KPARAM_INFO
	.align		4
.L_11:
        /*0028*/ 	.byte	0x04, 0x17
        /*002a*/ 	.short	(.L_13 - .L_12)
.L_12:
        /*002c*/ 	.word	0x00000000
        /*0030*/ 	.short	0x0002
        /*0032*/ 	.short	0x0008
        /*0034*/ 	.byte	0x00, 0xf5, 0x21, 0x00


	//----- nvinfo : EIATTR_KPARAM_INFO
	.align		4
.L_13:
        /*0038*/ 	.byte	0x04, 0x17
        /*003a*/ 	.short	(.L_15 - .L_14)
.L_14:
        /*003c*/ 	.word	0x00000000
        /*0040*/ 	.short	0x0001
        /*0042*/ 	.short	0x0004
        /*0044*/ 	.byte	0x00, 0xf0, 0x11, 0x00


	//----- nvinfo : EIATTR_KPARAM_INFO
	.align		4
.L_15:
        /*0048*/ 	.byte	0x04, 0x17
        /*004a*/ 	.short	(.L_17 - .L_16)
.L_16:
        /*004c*/ 	.word	0x00000000
        /*0050*/ 	.short	0x0000
        /*0052*/ 	.short	0x0000
        /*0054*/ 	.byte	0x00, 0xf0, 0x11, 0x00


	//----- nvinfo : EIATTR_SPARSE_MMA_MASK
	.align		4
.L_17:
        /*0058*/ 	.byte	0x03, 0x50
        /*005a*/ 	.short	0x0000


	//----- nvinfo : EIATTR_MAXREG_COUNT
	.align		4
        /*005c*/ 	.byte	0x03, 0x1b
        /*005e*/ 	.short	0x00ff


	//----- nvinfo : EIATTR_MERCURY_ISA_VERSION
	.align		4
        /*0060*/ 	.byte	0x03, 0x5f
        /*0062*/ 	.short	0x0101


	//----- nvinfo : EIATTR_VRC_CTA_INIT_COUNT
	.align		4
        /*0064*/ 	.byte	0x02, 0x4a
	.zero		1
	.zero		1


	//----- nvinfo : EIATTR_EXIT_INSTR_OFFSETS
	.align		4
        /*0068*/ 	.byte	0x04, 0x1c
        /*006a*/ 	.short	(.L_19 - .L_18)


	//   ....[0]....
.L_18:
        /*006c*/ 	.word	0x00000080


	//   ....[1]....
        /*0070*/ 	.word	0x00000270


	//   ....[2]....
        /*0074*/ 	.word	0x00001060


	//----- nvinfo : EIATTR_CBANK_PARAM_SIZE
	.align		4
.L_19:
        /*0078*/ 	.byte	0x03, 0x19
        /*007a*/ 	.short	0x0020


	//----- nvinfo : EIATTR_PARAM_CBANK
	.align		4
        /*007c*/ 	.byte	0x04, 0x0a
        /*007e*/ 	.short	(.L_21 - .L_20)
	.align		4
.L_20:
        /*0080*/ 	.word	index@(.nv.constant0._Z4conviiPfS_S_)
        /*0084*/ 	.short	0x0380
        /*0086*/ 	.short	0x0020


	//----- nvinfo : EIATTR_SW_WAR
	.align		4
.L_21:
        /*0088*/ 	.byte	0x04, 0x36
        /*008a*/ 	.short	(.L_23 - .L_22)
.L_22:
        /*008c*/ 	.word	0x00000008
.L_23:


//--------------------- .nv.callgraph             --------------------------
	.section	.nv.callgraph,"",@"SHT_CUDA_CALLGRAPH"
	.align	4
	.sectionentsize	8
	.align		4
        /*0000*/ 	.word	0x00000000
	.align		4
        /*0004*/ 	.word	0xffffffff
	.align		4
        /*0008*/ 	.word	0x00000000
	.align		4
        /*000c*/ 	.word	0xfffffffe
	.align		4
        /*0010*/ 	.word	0x00000000
	.align		4
        /*0014*/ 	.word	0xfffffffd
	.align		4
        /*0018*/ 	.word	0x00000000
	.align		4
        /*001c*/ 	.word	0xfffffffc


//--------------------- .text._Z4conviiPfS_S_     --------------------------
	.section	.text._Z4conviiPfS_S_,"ax",@progbits
	.align	128
        .global         _Z4conviiPfS_S_
        .type           _Z4conviiPfS_S_,@function
        .size           _Z4conviiPfS_S_,(.L_x_8 - _Z4conviiPfS_S_)
        .other          _Z4conviiPfS_S_,@"STO_CUDA_ENTRY STV_DEFAULT"
_Z4conviiPfS_S_:
.text._Z4conviiPfS_S_:
[----:B------:R-:W-:Y:S01]  /*0000*/  LDC R1, c[0x0][0x37c] ;  /* 0x0000df00ff017b82 */ /* 0x000fe20000000800 */
[----:B------:R-:W0:Y:S07]  /*0010*/  S2R R3, SR_TID.X ;  /* 0x0000000000037919 */ /* 0x000e2e0000002100 */
[----:B------:R-:W0:Y:S08]  /*0020*/  S2UR UR4, SR_CTAID.X ;  /* 0x00000000000479c3 */ /* 0x000e300000002500 */
[----:B------:R-:W0:Y:S08]  /*0030*/  LDC R2, c[0x0][0x360] ;  /* 0x0000d800ff027b82 */ /* 0x000e300000000800 */
[----:B------:R-:W1:Y:S01]  /*0040*/  LDC R5, c[0x0][0x380] ;  /* 0x0000e000ff057b82 */ /* 0x000e620000000800 */
[----:B0-----:R-:W-:-:S02]  /*0050*/  IMAD R2, R2, UR4, R3 ;  /* 0x0000000402027c24 */ /* 0x001fc4000f8e0203 */
[----:B-1----:R-:W-:-:S05]  /*0060*/  IMAD R3, R5, R5, RZ ;  /* 0x0000000505037224 */ /* 0x002fca00078e02ff */
[----:B------:R-:W-:-:S13]  /*0070*/  ISETP.GE.AND P0, PT, R2, R3, PT ;  /* 0x000000030200720c */ /* 0x000fda0003f06270 */
[----:B------:R-:W-:Y:S05]  /*0080*/  @P0 EXIT ;  /* 0x000000000000094d */ /* 0x000fea0003800000 */
[----:B------:R-:W-:Y:S01]  /*0090*/  IABS R3, R5 ;  /* 0x0000000500037213 */ /* 0x000fe20000000000 */
[----:B------:R-:W0:Y:S01]  /*00a0*/  LDC.64 R10, c[0x0][0x398] ;  /* 0x0000e600ff0a7b82 */ /* 0x000e220000000a00 */
[----:B------:R-:W1:Y:S02]  /*00b0*/  LDCU.64 UR4, c[0x0][0x358] ;  /* 0x00006b00ff0477ac */ /* 0x000e640008000a00 */
[----:B------:R-:W2:Y:S08]  /*00c0*/  I2F.RP R0, R3 ;  /* 0x0000000300007306 */ /* 0x000eb00000209400 */
[----:B--2---:R-:W2:Y:S01]  /*00d0*/  MUFU.RCP R0, R0 ;  /* 0x0000000000007308 */ /* 0x004ea20000001000 */
[----:B0-----:R-:W-:-:S05]  /*00e0*/  IMAD.WIDE R10, R2, 0x4, R10 ;  /* 0x00000004020a7825 */ /* 0x001fca00078e020a */
[----:B-1----:R0:W-:Y:S01]  /*00f0*/  STG.E desc[UR4][R10.64], RZ ;  /* 0x000000ff0a007986 */ /* 0x0021e2000c101904 */
[----:B--2---:R-:W-:-:S04]  /*0100*/  IADD3 R6, PT, PT, R0, 0xffffffe, RZ ;  /* 0x0ffffffe00067810 */ /* 0x004fc80007ffe0ff */
[----:B------:R1:W2:Y:S02]  /*0110*/  F2I.FTZ.U32.TRUNC.NTZ R7, R6 ;  /* 0x0000000600077305 */ /* 0x0002a4000021f000 */
[----:B-1----:R-:W-:Y:S01]  /*0120*/  HFMA2 R6, -RZ, RZ, 0, 0 ;  /* 0x00000000ff067431 */ /* 0x002fe200000001ff */
[----:B--2---:R-:W-:-:S05]  /*0130*/  IADD3 R4, PT, PT, RZ, -R7, RZ ;  /* 0x80000007ff047210 */ /* 0x004fca0007ffe0ff */
[----:B------:R-:W-:Y:S01]  /*0140*/  IMAD R9, R4, R3, RZ ;  /* 0x0000000304097224 */ /* 0x000fe200078e02ff */
[----:B------:R-:W-:-:S03]  /*0150*/  IABS R4, R2 ;  /* 0x0000000200047213 */ /* 0x000fc60000000000 */
[----:B------:R-:W-:-:S06]  /*0160*/  IMAD.HI.U32 R7, R7, R9, R6 ;  /* 0x0000000907077227 */ /* 0x000fcc00078e0006 */
[----:B------:R-:W-:-:S04]  /*0170*/  IMAD.HI.U32 R7, R7, R4, RZ ;  /* 0x0000000407077227 */ /* 0x000fc800078e00ff */
[----:B------:R-:W-:-:S04]  /*0180*/  IMAD.MOV R0, RZ, RZ, -R7 ;  /* 0x000000ffff007224 */ /* 0x000fc800078e0a07 */
[C---:B------:R-:W-:Y:S02]  /*0190*/  IMAD R0, R3.reuse, R0, R4 ;  /* 0x0000000003007224 */ /* 0x040fe400078e0204 */
[----:B------:R-:W1:Y:S03]  /*01a0*/  LDC R4, c[0x0][0x384] ;  /* 0x0000e100ff047b82 */ /* 0x000e660000000800 */
[----:B------:R-:W-:-:S13]  /*01b0*/  ISETP.GT.U32.AND P1, PT, R3, R0, PT ;  /* 0x000000000300720c */ /* 0x000fda0003f24070 */
[-C--:B------:R-:W-:Y:S02]  /*01c0*/  @!P1 IADD3 R0, PT, PT, R0, -R3.reuse, RZ ;  /* 0x8000000300009210 */ /* 0x080fe40007ffe0ff */
[----:B------:R-:W-:Y:S02]  /*01d0*/  @!P1 IADD3 R7, PT, PT, R7, 0x1, RZ ;  /* 0x0000000107079810 */ /* 0x000fe40007ffe0ff */
[----:B------:R-:W-:Y:S02]  /*01e0*/  ISETP.GE.U32.AND P2, PT, R0, R3, PT ;  /* 0x000000030000720c */ /* 0x000fe40003f46070 */
[----:B------:R-:W-:Y:S02]  /*01f0*/  LOP3.LUT R0, R2, R5, RZ, 0x3c, !PT ;  /* 0x0000000502007212 */ /* 0x000fe400078e3cff */
[----:B-1----:R-:W-:Y:S02]  /*0200*/  ISETP.GE.AND P1, PT, R4, -0x1, PT ;  /* 0xffffffff0400780c */ /* 0x002fe40003f26270 */
[----:B------:R-:W-:-:S02]  /*0210*/  ISETP.GE.AND P0, PT, R0, RZ, PT ;  /* 0x000000ff0000720c */ /* 0x000fc40003f06270 */
[----:B------:R-:W-:-:S05]  /*0220*/  LEA.HI R0, R4, R4, RZ, 0x1 ;  /* 0x0000000404007211 */ /* 0x000fca00078f08ff */
[----:B------:R-:W-:Y:S01]  /*0230*/  @P2 VIADD R7, R7, 0x1 ;  /* 0x0000000107072836 */ /* 0x000fe20000000000 */
[----:B------:R-:W-:-:S04]  /*0240*/  ISETP.NE.AND P2, PT, R5, RZ, PT ;  /* 0x000000ff0500720c */ /* 0x000fc80003f45270 */
[----:B------:R-:W-:-:S04]  /*0250*/  MOV R13, R7 ;  /* 0x00000007000d7202 */ /* 0x000fc80000000f00 */
[----:B------:R-:W-:Y:S01]  /*0260*/  @!P0 IADD3 R13, PT, PT, -R13, RZ, RZ ;  /* 0x000000ff0d0d8210 */ /* 0x000fe20007ffe1ff */
[----:B0-----:R-:W-:Y:S06]  /*0270*/  @!P1 EXIT ;  /* 0x000000000000994d */ /* 0x001fec0003800000 */
[-C--:B------:R-:W-:Y:S01]  /*0280*/  @!P2 LOP3.LUT R13, RZ, R5.reuse, RZ, 0x33, !PT ;  /* 0x00000005ff0da212 */ /* 0x080fe200078e33ff */
[----:B------:R-:W-:Y:S01]  /*0290*/  IMAD.MOV.U32 R27, RZ, RZ, RZ ;  /* 0x000000ffff1b7224 */ /* 0x000fe200078e00ff */
[----:B------:R-:W-:Y:S02]  /*02a0*/  SHF.R.S32.HI R0, RZ, 0x1, R0 ;  /* 0x00000001ff007819 */ /* 0x000fe40000011400 */
[----:B------:R-:W-:Y:S02]  /*02b0*/  IADD3 R3, PT, PT, -R13, RZ, RZ ;  /* 0x000000ff0d037210 */ /* 0x000fe40007ffe1ff */
[----:B------:R-:W-:Y:S02]  /*02c0*/  IABS R7, R0 ;  /* 0x0000000000077213 */ /* 0x000fe40000000000 */
[C---:B------:R-:W-:Y:S01]  /*02d0*/  LEA R4, R0.reuse, R5, 0x1 ;  /* 0x0000000500047211 */ /* 0x040fe200078e08ff */
[----:B------:R-:W-:Y:S01]  /*02e0*/  IMAD R3, R5, R3, R2 ;  /* 0x0000000305037224 */ /* 0x000fe200078e0202 */
[----:B------:R-:W-:-:S02]  /*02f0*/  IADD3 R5, PT, PT, -R0, RZ, RZ ;  /* 0x000000ff00057210 */ /* 0x000fc40007ffe1ff */
[C---:B------:R-:W-:Y:S02]  /*0300*/  IADD3 R6, PT, PT, R0.reuse, R7, RZ ;  /* 0x0000000700067210 */ /* 0x040fe40007ffe0ff */
[C---:B------:R-:W-:Y:S01]  /*0310*/  IADD3 R7, PT, PT, -R0.reuse, 0x2, RZ ;  /* 0x0000000200077810 */ /* 0x040fe20007ffe1ff */
[----:B------:R-:W-:Y:S01]  /*0320*/  IMAD.MOV.U32 R9, RZ, RZ, R5 ;  /* 0x000000ffff097224 */ /* 0x000fe200078e0005 */
[----:B------:R-:W-:Y:S02]  /*0330*/  IADD3 R8, PT, PT, -R0, 0x3, RZ ;  /* 0x0000000300087810 */ /* 0x000fe40007ffe1ff */
[----:B------:R-:W-:Y:S02]  /*0340*/  LOP3.LUT R20, R6, 0x3, RZ, 0xc0, !PT ;  /* 0x0000000306147812 */ /* 0x000fe400078ec0ff */
[-C--:B------:R-:W-:Y:S02]  /*0350*/  IADD3 R22, PT, PT, R13, R0.reuse, RZ ;  /* 0x000000000d167210 */ /* 0x080fe40007ffe0ff */
[----:B------:R-:W-:-:S07]  /*0360*/  IADD3 R21, PT, PT, R3, R0, RZ ;  /* 0x0000000003157210 */ /* 0x000fce0007ffe0ff */
.L_x_6:
[----:B0-----:R-:W0:Y:S01]  /*0370*/  LDCU UR6, c[0x0][0x384] ;  /* 0x00007080ff0677ac */ /* 0x001e220008000800 */
[----:B------:R-:W-:Y:S01]  /*0380*/  ISETP.NE.AND P0, PT, R20, 0x3, PT ;  /* 0x000000031400780c */ /* 0x000fe20003f05270 */
[C---:B------:R-:W-:Y:S01]  /*0390*/  IMAD.IADD R25, R9.reuse, 0x1, R0 ;  /* 0x0000000109197824 */ /* 0x040fe200078e0200 */
[----:B------:R-:W-:Y:S02]  /*03a0*/  IABS R2, R0 ;  /* 0x0000000000027213 */ /* 0x000fe40000000000 */
[----:B------:R-:W-:Y:S02]  /*03b0*/  IADD3 R13, PT, PT, R22, R9, RZ ;  /* 0x00000009160d7210 */ /* 0x000fe40007ffe0ff */
[C---:B------:R-:W-:Y:S02]  /*03c0*/  ISETP.NE.AND P1, PT, R9.reuse, R2, PT ;  /* 0x000000020900720c */ /* 0x040fe40003f25270 */
[----:B---34-:R-:W-:Y:S01]  /*03d0*/  MOV R17, R5 ;  /* 0x0000000500117202 */ /* 0x018fe20000000f00 */
[----:B------:R-:W-:Y:S01]  /*03e0*/  IMAD R16, R4, R13, RZ ;  /* 0x0000000d04107224 */ /* 0x000fe200078e02ff */
[----:B------:R-:W-:Y:S01]  /*03f0*/  IADD3 R9, PT, PT, R9, 0x1, RZ ;  /* 0x0000000109097810 */ /* 0x000fe20007ffe0ff */
[----:B0-----:R-:W-:-:S02]  /*0400*/  IMAD R25, R25, UR6, RZ ;  /* 0x0000000619197c24 */ /* 0x001fc4000f8e02ff */
[----:B-12---:R-:W-:Y:S06]  /*0410*/  @!P0 BRA `(.L_x_0) ;  /* 0x0000000000608947 */ /* 0x006fec0003800000 */
[----:B------:R-:W0:Y:S01]  /*0420*/  LDC.64 R14, c[0x0][0x388] ;  /* 0x0000e200ff0e7b82 */ /* 0x000e220000000a00 */
[----:B------:R-:W-:-:S07]  /*0430*/  IADD3 R17, PT, PT, R3, R16, RZ ;  /* 0x0000001003117210 */ /* 0x000fce0007ffe0ff */
[----:B------:R-:W1:Y:S01]  /*0440*/  LDC.64 R12, c[0x0][0x390] ;  /* 0x0000e400ff0c7b82 */ /* 0x000e620000000a00 */
[----:B0-----:R-:W-:-:S05]  /*0450*/  IMAD.WIDE R14, R17, 0x4, R14 ;  /* 0x00000004110e7825 */ /* 0x001fca00078e020e */
[----:B------:R-:W2:Y:S01]  /*0460*/  LDG.E R18, desc[UR4][R14.64] ;  /* 0x000000040e127981 */ /* 0x000ea2000c1e1900 */
[----:B-1----:R-:W-:-:S05]  /*0470*/  IMAD.WIDE R12, R25, 0x4, R12 ;  /* 0x00000004190c7825 */ /* 0x002fca00078e020c */
[----:B------:R-:W2:Y:S01]  /*0480*/  LDG.E R17, desc[UR4][R12.64] ;  /* 0x000000040c117981 */ /* 0x000ea2000c1e1900 */
[----:B------:R-:W-:Y:S01]  /*0490*/  ISETP.NE.AND P0, PT, R20, RZ, PT ;  /* 0x000000ff1400720c */ /* 0x000fe20003f05270 */
[----:B--2---:R-:W-:Y:S01]  /*04a0*/  FFMA R27, R18, R17, R27 ;  /* 0x00000011121b7223 */ /* 0x004fe2000000001b */
[----:B------:R-:W-:-:S04]  /*04b0*/  IADD3 R17, PT, PT, -R0, 0x1, RZ ;  /* 0x0000000100117810 */ /* 0x000fc80007ffe1ff */
[----:B------:R0:W-:Y:S07]  /*04c0*/  STG.E desc[UR4][R10.64], R27 ;  /* 0x0000001b0a007986 */ /* 0x0001ee000c101904 */
[----:B------:R-:W-:Y:S05]  /*04d0*/  @!P0 BRA `(.L_x_0) ;  /* 0x0000000000308947 */ /* 0x000fea0003800000 */
[----:B------:R-:W0:Y:S04]  /*04e0*/  LDG.E R18, desc[UR4][R14.64+0x4] ;  /* 0x000004040e127981 */ /* 0x000e28000c1e1900 */
[----:B------:R-:W0:Y:S01]  /*04f0*/  LDG.E R17, desc[UR4][R12.64+0x4] ;  /* 0x000004040c117981 */ /* 0x000e22000c1e1900 */
[----:B------:R-:W-:Y:S01]  /*0500*/  ISETP.NE.AND P0, PT, R20, 0x1, PT ;  /* 0x000000011400780c */ /* 0x000fe20003f05270 */
[----:B0-----:R-:W-:Y:S01]  /*0510*/  FFMA R27, R18, R17, R27 ;  /* 0x00000011121b7223 */ /* 0x001fe2000000001b */
[----:B------:R-:W-:-:S04]  /*0520*/  IMAD.MOV.U32 R17, RZ, RZ, R7 ;  /* 0x000000ffff117224 */ /* 0x000fc800078e0007 */
[----:B------:R1:W-:Y:S07]  /*0530*/  STG.E desc[UR4][R10.64], R27 ;  /* 0x0000001b0a007986 */ /* 0x0003ee000c101904 */
[----:B------:R-:W-:Y:S05]  /*0540*/  @!P0 BRA `(.L_x_0) ;  /* 0x0000000000148947 */ /* 0x000fea0003800000 */
[----:B------:R-:W1:Y:S04]  /*0550*/  LDG.E R14, desc[UR4][R14.64+0x8] ;  /* 0x000008040e0e7981 */ /* 0x000e68000c1e1900 */
[----:B------:R-:W1:Y:S01]  /*0560*/  LDG.E R12, desc[UR4][R12.64+0x8] ;  /* 0x000008040c0c7981 */ /* 0x000e62000c1e1900 */
[----:B------:R-:W-:Y:S01]  /*0570*/  MOV R17, R8 ;  /* 0x0000000800117202 */ /* 0x000fe20000000f00 */
[----:B-1----:R-:W-:-:S05]  /*0580*/  FFMA R27, R14, R12, R27 ;  /* 0x0000000c0e1b7223 */ /* 0x002fca000000001b */
[----:B------:R2:W-:Y:S02]  /*0590*/  STG.E desc[UR4][R10.64], R27 ;  /* 0x0000001b0a007986 */ /* 0x0005e4000c101904 */
.L_x_0:
[----:B------:R-:W-:-:S13]  /*05a0*/  ISETP.GE.U32.AND P0, PT, R6, 0x3, PT ;  /* 0x000000030600780c */ /* 0x000fda0003f06070 */
[----:B------:R-:W-:Y:S05]  /*05b0*/  @!P0 BRA `(.L_x_1) ;  /* 0x0000000800a48947 */ /* 0x000fea0003800000 */
[----:B------:R-:W-:Y:S02]  /*05c0*/  IADD3 R2, PT, PT, R17, -R2, RZ ;  /* 0x8000000211027210 */ /* 0x000fe40007ffe0ff */
[--C-:B------:R-:W-:Y:S02]  /*05d0*/  IADD3 R23, PT, PT, R16, R21, R17.reuse ;  /* 0x0000001510177210 */ /* 0x100fe40007ffe011 */
[----:B------:R-:W-:Y:S02]  /*05e0*/  ISETP.GE.AND P0, PT, R2, 0x1, PT ;  /* 0x000000010200780c */ /* 0x000fe40003f06270 */
[----:B------:R-:W-:-:S11]  /*05f0*/  IADD3 R25, PT, PT, R25, R0, R17 ;  /* 0x0000000019197210 */ /* 0x000fd60007ffe011 */
[----:B------:R-:W-:Y:S05]  /*0600*/  @P0 BRA `(.L_x_2) ;  /* 0x00000008002c0947 */ /* 0x000fea0003800000 */
[----:B------:R-:W-:Y:S02]  /*0610*/  IADD3 R12, PT, PT, -R2, 0x1, RZ ;  /* 0x00000001020c7810 */ /* 0x000fe40007ffe1ff */
[----:B------:R-:W-:Y:S02]  /*0620*/  PLOP3.LUT P0, PT, PT, PT, PT, 0x80, 0x8 ;  /* 0x000000000008781c */ /* 0x000fe40003f0f070 */
[----:B------:R-:W-:-:S13]  /*0630*/  ISETP.GT.AND P2, PT, R12, 0xc, PT ;  /* 0x0000000c0c00780c */ /* 0x000fda0003f44270 */
[----:B------:R-:W-:Y:S05]  /*0640*/  @!P2 BRA `(.L_x_3) ;  /* 0x000000040058a947 */ /* 0x000fea0003800000 */
[----:B------:R-:W-:-:S13]  /*0650*/  PLOP3.LUT P0, PT, PT, PT, PT, 0x8, 0x80 ;  /* 0x000000000080781c */ /* 0x000fda0003f0e170 */
.L_x_4:
[----:B---3--:R-:W3:Y:S08]  /*0660*/  LDC.64 R12, c[0x0][0x388] ;  /* 0x0000e200ff0c7b82 */ /* 0x008ef00000000a00 */
[----:B------:R-:W4:Y:S01]  /*0670*/  LDC.64 R14, c[0x0][0x390] ;  /* 0x0000e400ff0e7b82 */ /* 0x000f220000000a00 */
[----:B---3--:R-:W-:-:S05]  /*0680*/  IMAD.WIDE R18, R23, 0x4, R12 ;  /* 0x0000000417127825 */ /* 0x008fca00078e020c */
[----:B------:R-:W0:Y:S01]  /*0690*/  LDG.E R24, desc[UR4][R18.64] ;  /* 0x0000000412187981 */ /* 0x000e22000c1e1900 */
[----:B----4-:R-:W-:-:S05]  /*06a0*/  IMAD.WIDE R16, R25, 0x4, R14 ;  /* 0x0000000419107825 */ /* 0x010fca00078e020e */
[----:B------:R-:W0:Y:S02]  /*06b0*/  LDG.E R26, desc[UR4][R16.64] ;  /* 0x00000004101a7981 */ /* 0x000e24000c1e1900 */
[----:B012---:R-:W-:-:S05]  /*06c0*/  FFMA R27, R24, R26, R27 ;  /* 0x0000001a181b7223 */ /* 0x007fca000000001b */
[----:B------:R0:W-:Y:S04]  /*06d0*/  STG.E desc[UR4][R10.64], R27 ;  /* 0x0000001b0a007986 */ /* 0x0001e8000c101904 */
[----:B------:R-:W2:Y:S04]  /*06e0*/  LDG.E R24, desc[UR4][R18.64+0x4] ;  /* 0x0000040412187981 */ /* 0x000ea8000c1e1900 */
[----:B------:R-:W2:Y:S02]  /*06f0*/  LDG.E R26, desc[UR4][R16.64+0x4] ;  /* 0x00000404101a7981 */ /* 0x000ea4000c1e1900 */
[----:B--2---:R-:W-:-:S05]  /*0700*/  FFMA R24, R24, R26, R27 ;  /* 0x0000001a18187223 */ /* 0x004fca000000001b */
[----:B------:R1:W-:Y:S04]  /*0710*/  STG.E desc[UR4][R10.64], R24 ;  /* 0x000000180a007986 */ /* 0x0003e8000c101904 */
[----:B------:R-:W2:Y:S04]  /*0720*/  LDG.E R29, desc[UR4][R18.64+0x8] ;  /* 0x00000804121d7981 */ /* 0x000ea8000c1e1900 */
[----:B------:R-:W2:Y:S02]  /*0730*/  LDG.E R26, desc[UR4][R16.64+0x8] ;  /* 0x00000804101a7981 */ /* 0x000ea4000c1e1900 */
[----:B--2---:R-:W-:-:S05]  /*0740*/  FFMA R29, R29, R26, R24 ;  /* 0x0000001a1d1d7223 */ /* 0x004fca0000000018 */
[----:B------:R2:W-:Y:S04]  /*0750*/  STG.E desc[UR4][R10.64], R29 ;  /* 0x0000001d0a007986 */ /* 0x0005e8000c101904 */
[----:B------:R3:W1:Y:S04]  /*0760*/  LDG.E R26, desc[UR4][R18.64+0xc] ;  /* 0x00000c04121a7981 */ /* 0x000668000c1e1900 */
[----:B------:R-:W1:Y:S01]  /*0770*/  LDG.E R28, desc[UR4][R16.64+0xc] ;  /* 0x00000c04101c7981 */ /* 0x000e62000c1e1900 */
[----:B0-----:R-:W-:Y:S01]  /*0780*/  IADD3 R27, PT, PT, R23, 0x4, RZ ;  /* 0x00000004171b7810 */ /* 0x001fe20007ffe0ff */
[----:B---3--:R-:W-:-:S02]  /*0790*/  VIADD R19, R25, 0x4 ;  /* 0x0000000419137836 */ /* 0x008fc40000000000 */
[----:B-1----:R-:W-:Y:S02]  /*07a0*/  FFMA R24, R26, R28, R29 ;  /* 0x0000001c1a187223 */ /* 0x002fe4000000001d */
[----:B--2---:R-:W-:-:S04]  /*07b0*/  IMAD.WIDE R28, R27, 0x4, R12 ;  /* 0x000000041b1c7825 */ /* 0x004fc800078e020c */
[----:B------:R-:W-:Y:S01]  /*07c0*/  IMAD.WIDE R26, R19, 0x4, R14 ;  /* 0x00000004131a7825 */ /* 0x000fe200078e020e */
        /* <DEDUP_REMOVED lines=9> */
[----:B------:R-:W0:Y:S04]  /*0860*/  LDG.E R19, desc[UR4][R28.64+0x8] ;  /* 0x000008041c137981 */ /* 0x000e28000c1e1900 */
[----:B------:R-:W0:Y:S02]  /*0870*/  LDG.E R18, desc[UR4][R26.64+0x8] ;  /* 0x000008041a127981 */ /* 0x000e24000c1e1900 */
[----:B0-----:R-:W-:-:S05]  /*0880*/  FFMA R24, R19, R18, R16 ;  /* 0x0000001213187223 */ /* 0x001fca0000000010 */
[----:B------:R0:W-:Y:S04]  /*0890*/  STG.E desc[UR4][R10.64], R24 ;  /* 0x000000180a007986 */ /* 0x0001e8000c101904 */
[----:B------:R-:W0:Y:S04]  /*08a0*/  LDG.E R19, desc[UR4][R28.64+0xc] ;  /* 0x00000c041c137981 */ /* 0x000e28000c1e1900 */
[----:B------:R-:W0:Y:S01]  /*08b0*/  LDG.E R18, desc[UR4][R26.64+0xc] ;  /* 0x00000c041a127981 */ /* 0x000e22000c1e1900 */
[----:B-1----:R-:W-:Y:S02]  /*08c0*/  IADD3 R17, PT, PT, R23, 0x8, RZ ;  /* 0x0000000817117810 */ /* 0x002fe40007ffe0ff */
[----:B--2---:R-:W-:Y:S01]  /*08d0*/  IADD3 R16, PT, PT, R25, 0x8, RZ ;  /* 0x0000000819107810 */ /* 0x004fe20007ffe0ff */
[----:B0-----:R-:W-:-:S02]  /*08e0*/  FFMA R24, R19, R18, R24 ;  /* 0x0000001213187223 */ /* 0x001fc40000000018 */
[----:B------:R-:W-:-:S04]  /*08f0*/  IMAD.WIDE R18, R17, 0x4, R12 ;  /* 0x0000000411127825 */ /* 0x000fc800078e020c */
[----:B------:R-:W-:Y:S01]  /*0900*/  IMAD.WIDE R16, R16, 0x4, R14 ;  /* 0x0000000410107825 */ /* 0x000fe200078e020e */
[----:B------:R0:W-:Y:S04]  /*0910*/  STG.E desc[UR4][R10.64], R24 ;  /* 0x000000180a007986 */ /* 0x0001e8000c101904 */
[----:B------:R-:W2:Y:S04]  /*0920*/  LDG.E R27, desc[UR4][R18.64] ;  /* 0x00000004121b7981 */ /* 0x000ea8000c1e1900 */
[----:B------:R-:W2:Y:S02]  /*0930*/  LDG.E R26, desc[UR4][R16.64] ;  /* 0x00000004101a7981 */ /* 0x000ea4000c1e1900 */
[----:B--2---:R-:W-:-:S05]  /*0940*/  FFMA R27, R27, R26, R24 ;  /* 0x0000001a1b1b7223 */ /* 0x004fca0000000018 */
[----:B------:R-:W-:Y:S04]  /*0950*/  STG.E desc[UR4][R10.64], R27 ;  /* 0x0000001b0a007986 */ /* 0x000fe8000c101904 */
[----:B------:R-:W2:Y:S04]  /*0960*/  LDG.E R26, desc[UR4][R18.64+0x4] ;  /* 0x00000404121a7981 */ /* 0x000ea8000c1e1900 */
[----:B------:R-:W2:Y:S02]  /*0970*/  LDG.E R28, desc[UR4][R16.64+0x4] ;  /* 0x00000404101c7981 */ /* 0x000ea4000c1e1900 */
[----:B--2---:R-:W-:-:S05]  /*0980*/  FFMA R29, R26, R28, R27 ;  /* 0x0000001c1a1d7223 */ /* 0x004fca000000001b */
[----:B------:R1:W-:Y:S04]  /*0990*/  STG.E desc[UR4][R10.64], R29 ;  /* 0x0000001d0a007986 */ /* 0x0003e8000c101904 */
[----:B------:R-:W2:Y:S04]  /*09a0*/  LDG.E R26, desc[UR4][R18.64+0x8] ;  /* 0x00000804121a7981 */ /* 0x000ea8000c1e1900 */
[----:B------:R-:W2:Y:S02]  /*09b0*/  LDG.E R28, desc[UR4][R16.64+0x8] ;  /* 0x00000804101c7981 */ /* 0x000ea4000c1e1900 */
[----:B--2---:R-:W-:-:S05]  /*09c0*/  FFMA R26, R26, R28, R29 ;  /* 0x0000001c1a1a7223 */ /* 0x004fca000000001d */
[----:B------:R-:W-:Y:S04]  /*09d0*/  STG.E desc[UR4][R10.64], R26 ;  /* 0x0000001a0a007986 */ /* 0x000fe8000c101904 */
[----:B0-----:R0:W2:Y:S04]  /*09e0*/  LDG.E R24, desc[UR4][R18.64+0xc] ;  /* 0x00000c0412187981 */ /* 0x0010a8000c1e1900 */
[----:B------:R-:W2:Y:S01]  /*09f0*/  LDG.E R28, desc[UR4][R16.64+0xc] ;  /* 0x00000c04101c7981 */ /* 0x000ea2000c1e1900 */
[----:B-1----:R-:W-:Y:S01]  /*0a00*/  IADD3 R29, PT, PT, R23, 0xc, RZ ;  /* 0x0000000c171d7810 */ /* 0x002fe20007ffe0ff */
[----:B0-----:R-:W-:-:S04]  /*0a10*/  VIADD R19, R25, 0xc ;  /* 0x0000000c19137836 */ /* 0x001fc80000000000 */
[----:B------:R-:W-:-:S04]  /*0a20*/  IMAD.WIDE R12, R29, 0x4, R12 ;  /* 0x000000041d0c7825 */ /* 0x000fc800078e020c */
[----:B------:R-:W-:-:S04]  /*0a30*/  IMAD.WIDE R14, R19, 0x4, R14 ;  /* 0x00000004130e7825 */ /* 0x000fc800078e020e */
[----:B--2---:R-:W-:-:S05]  /*0a40*/  FFMA R27, R24, R28, R26 ;  /* 0x0000001c181b7223 */ /* 0x004fca000000001a */
        /* <DEDUP_REMOVED lines=9> */
[----:B------:R-:W2:Y:S04]  /*0ae0*/  LDG.E R16, desc[UR4][R12.64+0x8] ;  /* 0x000008040c107981 */ /* 0x000ea8000c1e1900 */
[----:B------:R-:W2:Y:S01]  /*0af0*/  LDG.E R18, desc[UR4][R14.64+0x8] ;  /* 0x000008040e127981 */ /* 0x000ea2000c1e1900 */
[----:B------:R-:W-:Y:S01]  /*0b00*/  IADD3 R2, PT, PT, R2, 0x10, RZ ;  /* 0x0000001002027810 */ /* 0x000fe20007ffe0ff */
[----:B--2---:R-:W-:-:S05]  /*0b10*/  FFMA R19, R16, R18, R17 ;  /* 0x0000001210137223 */ /* 0x004fca0000000011 */
[----:B------:R3:W-:Y:S04]  /*0b20*/  STG.E desc[UR4][R10.64], R19 ;  /* 0x000000130a007986 */ /* 0x0007e8000c101904 */
[----:B------:R-:W2:Y:S04]  /*0b30*/  LDG.E R16, desc[UR4][R12.64+0xc] ;  /* 0x00000c040c107981 */ /* 0x000ea8000c1e1900 */
[----:B0-----:R-:W2:Y:S01]  /*0b40*/  LDG.E R27, desc[UR4][R14.64+0xc] ;  /* 0x00000c040e1b7981 */ /* 0x001ea2000c1e1900 */
[----:B------:R-:W-:Y:S02]  /*0b50*/  ISETP.GE.AND P2, PT, R2, -0xb, PT ;  /* 0xfffffff50200780c */ /* 0x000fe40003f46270 */
[----:B------:R-:W-:-:S02]  /*0b60*/  IADD3 R23, PT, PT, R23, 0x10, RZ ;  /* 0x0000001017177810 */ /* 0x000fc40007ffe0ff */
[----:B------:R-:W-:Y:S01]  /*0b70*/  IADD3 R25, PT, PT, R25, 0x10, RZ ;  /* 0x0000001019197810 */ /* 0x000fe20007ffe0ff */
[----:B--2---:R-:W-:-:S05]  /*0b80*/  FFMA R27, R16, R27, R19 ;  /* 0x0000001b101b7223 */ /* 0x004fca0000000013 */
[----:B------:R3:W-:Y:S03]  /*0b90*/  STG.E desc[UR4][R10.64], R27 ;  /* 0x0000001b0a007986 */ /* 0x0007e6000c101904 */
[----:B------:R-:W-:Y:S05]  /*0ba0*/  @!P2 BRA `(.L_x_4) ;  /* 0xfffffff800aca947 */ /* 0x000fea000383ffff */
.L_x_3:
[----:B------:R-:W-:-:S04]  /*0bb0*/  IADD3 R12, PT, PT, -R2, 0x1, RZ ;  /* 0x00000001020c7810 */ /* 0x000fc80007ffe1ff */
[----:B------:R-:W-:-:S13]  /*0bc0*/  ISETP.GT.AND P2, PT, R12, 0x4, PT ;  /* 0x000000040c00780c */ /* 0x000fda0003f44270 */
[----:B------:R-:W-:Y:S05]  /*0bd0*/  @!P2 BRA `(.L_x_5) ;  /* 0x0000000000b0a947 */ /* 0x000fea0003800000 */
[----:B------:R-:W3:Y:S08]  /*0be0*/  LDC.64 R12, c[0x0][0x388] ;  /* 0x0000e200ff0c7b82 */ /* 0x000ef00000000a00 */
[----:B------:R-:W4:Y:S01]  /*0bf0*/  LDC.64 R14, c[0x0][0x390] ;  /* 0x0000e400ff0e7b82 */ /* 0x000f220000000a00 */
[----:B---3--:R-:W-:-:S05]  /*0c00*/  IMAD.WIDE R16, R23, 0x4, R12 ;  /* 0x0000000417107825 */ /* 0x008fca00078e020c */
[----:B------:R-:W0:Y:S01]  /*0c10*/  LDG.E R24, desc[UR4][R16.64] ;  /* 0x0000000410187981 */ /* 0x000e22000c1e1900 */
[----:B----4-:R-:W-:-:S05]  /*0c20*/  IMAD.WIDE R18, R25, 0x4, R14 ;  /* 0x0000000419127825 */ /* 0x010fca00078e020e */
[----:B------:R-:W0:Y:S02]  /*0c30*/  LDG.E R26, desc[UR4][R18.64] ;  /* 0x00000004121a7981 */ /* 0x000e24000c1e1900 */
[----:B012---:R-:W-:-:S05]  /*0c40*/  FFMA R27, R24, R26, R27 ;  /* 0x0000001a181b7223 */ /* 0x007fca000000001b */
        /* <DEDUP_REMOVED lines=9> */
[----:B------:R1:W2:Y:S04]  /*0ce0*/  LDG.E R26, desc[UR4][R16.64+0xc] ;  /* 0x00000c04101a7981 */ /* 0x0002a8000c1e1900 */
[----:B------:R-:W2:Y:S01]  /*0cf0*/  LDG.E R28, desc[UR4][R18.64+0xc] ;  /* 0x00000c04121c7981 */ /* 0x000ea2000c1e1900 */
[----:B0-----:R-:W-:Y:S01]  /*0d00*/  VIADD R29, R23, 0x4 ;  /* 0x00000004171d7836 */ /* 0x001fe20000000000 */
[----:B-1----:R-:W-:-:S03]  /*0d10*/  IADD3 R17, PT, PT, R25, 0x4, RZ ;  /* 0x0000000419117810 */ /* 0x002fc60007ffe0ff */
        /* <DEDUP_REMOVED lines=17> */
[----:B0-----:R-:W2:Y:S01]  /*0e30*/  LDG.E R27, desc[UR4][R14.64+0xc] ;  /* 0x00000c040e1b7981 */ /* 0x001ea2000c1e1900 */
[----:B------:R-:W-:Y:S01]  /*0e40*/  PLOP3.LUT P0, PT, PT, PT, PT, 0x8, 0x80 ;  /* 0x000000000080781c */ /* 0x000fe20003f0e170 */
[----:B------:R-:W-:Y:S01]  /*0e50*/  VIADD R25, R25, 0x8 ;  /* 0x0000000819197836 */ /* 0x000fe20000000000 */
[----:B------:R-:W-:-:S02]  /*0e60*/  IADD3 R2, PT, PT, R2, 0x8, RZ ;  /* 0x0000000802027810 */ /* 0x000fc40007ffe0ff */
[----:B------:R-:W-:Y:S01]  /*0e70*/  IADD3 R23, PT, PT, R23, 0x8, RZ ;  /* 0x0000000817177810 */ /* 0x000fe20007ffe0ff */
[----:B--2---:R-:W-:-:S05]  /*0e80*/  FFMA R27, R16, R27, R19 ;  /* 0x0000001b101b7223 */ /* 0x004fca0000000013 */
[----:B------:R4:W-:Y:S03]  /*0e90*/  STG.E desc[UR4][R10.64], R27 ;  /* 0x0000001b0a007986 */ /* 0x0009e6000c101904 */
.L_x_5:
[----:B------:R-:W-:-:S13]  /*0ea0*/  ISETP.NE.OR P0, PT, R2, 0x1, P0 ;  /* 0x000000010200780c */ /* 0x000fda0000705670 */
[----:B------:R-:W-:Y:S05]  /*0eb0*/  @!P0 BRA `(.L_x_1) ;  /* 0x0000000000648947 */ /* 0x000fea0003800000 */
.L_x_2:
[----:B------:R-:W5:Y:S08]  /*0ec0*/  LDC.64 R14, c[0x0][0x388] ;  /* 0x0000e200ff0e7b82 */ /* 0x000f700000000a00 */
[----:B0-----:R-:W0:Y:S01]  /*0ed0*/  LDC.64 R12, c[0x0][0x390] ;  /* 0x0000e400ff0c7b82 */ /* 0x001e220000000a00 */
[----:B-----5:R-:W-:-:S05]  /*0ee0*/  IMAD.WIDE R14, R23, 0x4, R14 ;  /* 0x00000004170e7825 */ /* 0x020fca00078e020e */
[----:B------:R-:W5:Y:S01]  /*0ef0*/  LDG.E R16, desc[UR4][R14.64] ;  /* 0x000000040e107981 */ /* 0x000f62000c1e1900 */
[----:B0-----:R-:W-:-:S05]  /*0f00*/  IMAD.WIDE R12, R25, 0x4, R12 ;  /* 0x00000004190c7825 */ /* 0x001fca00078e020c */
[----:B---34-:R-:W5:Y:S02]  /*0f10*/  LDG.E R17, desc[UR4][R12.64] ;  /* 0x000000040c117981 */ /* 0x018f64000c1e1900 */
[----:B-----5:R-:W-:-:S05]  /*0f20*/  FFMA R17, R16, R17, R27 ;  /* 0x0000001110117223 */ /* 0x020fca000000001b */
[----:B------:R0:W-:Y:S04]  /*0f30*/  STG.E desc[UR4][R10.64], R17 ;  /* 0x000000110a007986 */ /* 0x0001e8000c101904 */
[----:B------:R-:W3:Y:S04]  /*0f40*/  LDG.E R16, desc[UR4][R14.64+0x4] ;  /* 0x000004040e107981 */ /* 0x000ee8000c1e1900 */
[----:B------:R-:W3:Y:S02]  /*0f50*/  LDG.E R18, desc[UR4][R12.64+0x4] ;  /* 0x000004040c127981 */ /* 0x000ee4000c1e1900 */
[----:B---3--:R-:W-:-:S05]  /*0f60*/  FFMA R19, R16, R18, R17 ;  /* 0x0000001210137223 */ /* 0x008fca0000000011 */
[----:B------:R0:W-:Y:S04]  /*0f70*/  STG.E desc[UR4][R10.64], R19 ;  /* 0x000000130a007986 */ /* 0x0001e8000c101904 */
[----:B------:R-:W3:Y:S04]  /*0f80*/  LDG.E R16, desc[UR4][R14.64+0x8] ;  /* 0x000008040e107981 */ /* 0x000ee8000c1e1900 */
[----:B------:R-:W3:Y:S01]  /*0f90*/  LDG.E R18, desc[UR4][R12.64+0x8] ;  /* 0x000008040c127981 */ /* 0x000ee2000c1e1900 */
[----:B------:R-:W-:Y:S01]  /*0fa0*/  IADD3 R2, PT, PT, R2, 0x4, RZ ;  /* 0x0000000402027810 */ /* 0x000fe20007ffe0ff */
[----:B---3--:R-:W-:-:S05]  /*0fb0*/  FFMA R29, R16, R18, R19 ;  /* 0x00000012101d7223 */ /* 0x008fca0000000013 */
[----:B------:R0:W-:Y:S04]  /*0fc0*/  STG.E desc[UR4][R10.64], R29 ;  /* 0x0000001d0a007986 */ /* 0x0001e8000c101904 */
[----:B------:R-:W3:Y:S04]  /*0fd0*/  LDG.E R16, desc[UR4][R14.64+0xc] ;  /* 0x00000c040e107981 */ /* 0x000ee8000c1e1900 */
[----:B-12---:R-:W3:Y:S01]  /*0fe0*/  LDG.E R27, desc[UR4][R12.64+0xc] ;  /* 0x00000c040c1b7981 */ /* 0x006ee2000c1e1900 */
[----:B------:R-:W-:Y:S02]  /*0ff0*/  ISETP.NE.AND P0, PT, R2, 0x1, PT ;  /* 0x000000010200780c */ /* 0x000fe40003f05270 */
[----:B------:R-:W-:-:S02]  /*1000*/  IADD3 R23, PT, PT, R23, 0x4, RZ ;  /* 0x0000000417177810 */ /* 0x000fc40007ffe0ff */
[----:B------:R-:W-:Y:S01]  /*1010*/  IADD3 R25, PT, PT, R25, 0x4, RZ ;  /* 0x0000000419197810 */ /* 0x000fe20007ffe0ff */
[----:B---3--:R-:W-:-:S05]  /*1020*/  FFMA R27, R16, R27, R29 ;  /* 0x0000001b101b7223 */ /* 0x008fca000000001d */
[----:B------:R0:W-:Y:S03]  /*1030*/  STG.E desc[UR4][R10.64], R27 ;  /* 0x0000001b0a007986 */ /* 0x0001e6000c101904 */
[----:B------:R-:W-:Y:S05]  /*1040*/  @P0 BRA `(.L_x_2) ;  /* 0xfffffffc009c0947 */ /* 0x000fea000383ffff */
.L_x_1:
[----:B------:R-:W-:Y:S05]  /*1050*/  @P1 BRA `(.L_x_6) ;  /* 0xfffffff000c41947 */ /* 0x000fea000383ffff */
[----:B------:R-:W-:Y:S05]  /*1060*/  EXIT ;  /* 0x000000000000794d */ /* 0x000fea0003800000 */
.L_x_7:
[----:B------:R-:W-:-:S00]  /*1070*/  BRA `(.L_x_7) ;  /* 0xfffffffc00fc7947 */ /* 0x000fc0000383ffff */
[----:B------:R-:W-:-:S00]  /*1080*/  NOP ;  /* 0x0000000000007918 */ /* 0x000fc00000000000 */
[----:B------:R-:W-:-:S00]  /*1090*/  NOP ;  /* 0x0000000000007918 */ /* 0x000fc00000000000 */
[----:B------:R-:W-:-:S00]  /*10a0*/  NOP ;  /* 0x0000000000007918 */ /* 0x000fc00000000000 */
[----:B------:R-:W-:-:S00]  /*10b0*/  NOP ;  /* 0x0000000000007918 */ /* 0x000fc00000000000 */
[----:B------:R-:W-:-:S00]  /*10c0*/  NOP ;  /* 0x0000000000007918 */ /* 0x000fc00000000000 */
[----:B------:R-:W-:-:S00]  /*10d0*/  NOP ;  /* 0x0000000000007918 */ /* 0x000fc00000000000 */
[----:B------:R-:W-:-:S00]  /*10e0*/  NOP ;  /* 0x0000000000007918 */ /* 0x000fc00000000000 */
[----:B------:R-:W-:-:S00]  /*10f0*/  NOP ;  /* 0x0000000000007918 */ /* 0x000fc00000000000 */
.L_x_8:


//--------------------- .nv.shared.reserved.0     --------------------------
	.section	.nv.shared.reserved.0,"aw",@nobits
	.weak		__nv_reservedSMEM_offset_0_alias
	.size		__nv_reservedSMEM_offset_0_alias, 0, 64
	.other		__nv_reservedSMEM_offset_0_alias,@"STO_CUDA_RESERVED_SHARED STV_DEFAULT"
__nv_reservedSMEM_offset_0_alias:
	.zero		0
	.zero		64


//--------------------- .nv.constant0._Z4conviiPfS_S_ --------------------------
	.section	.nv.constant0._Z4conviiPfS_S_,"a",@progbits
	.sectionflags	@""
	.align	4
.nv.constant0._Z4conviiPfS_S_:
	.zero		928


//--------------------- SYMBOLS --------------------------

	.type		.nv.reservedSmem.offset0,@object
	.size		.nv.reservedSmem.offset0,0x4
